//
// Generated by NVIDIA NVVM Compiler
//
// Compiler Build ID: CL-36424714
// Cuda compilation tools, release 13.0, V13.0.88
// Based on NVVM 20.0.0
//

.version 9.0
.target sm_100
.address_size 64

	// .globl	_Z15compute_averageP5pixeli

.visible .entry _Z15compute_averageP5pixeli(
	.param .u64 .ptr .align 1 _Z15compute_averageP5pixeli_param_0,
	.param .u32 _Z15compute_averageP5pixeli_param_1
)
{
	.reg .pred 	%p<2>;
	.reg .b32 	%r<11>;
	.reg .b64 	%rd<5>;

	ld.param.u64 	%rd1, [_Z15compute_averageP5pixeli_param_0];
	ld.param.u32 	%r2, [_Z15compute_averageP5pixeli_param_1];
	mov.u32 	%r1, %tid.x;
	setp.ge.s32 	%p1, %r1, %r2;
	@%p1 bra 	$L__BB0_2;
	cvta.to.global.u64 	%rd2, %rd1;
	mul.wide.u32 	%rd3, %r1, 12;
	add.s64 	%rd4, %rd2, %rd3;
	ld.global.u32 	%r3, [%rd4];
	ld.global.u32 	%r4, [%rd4+4];
	add.s32 	%r5, %r4, %r3;
	ld.global.u32 	%r6, [%rd4+8];
	add.s32 	%r7, %r5, %r6;
	mul.hi.s32 	%r8, %r7, 1431655766;
	shr.u32 	%r9, %r8, 31;
	add.s32 	%r10, %r8, %r9;
	st.global.u32 	[%rd4], %r10;
	st.global.u32 	[%rd4+4], %r10;
	st.global.u32 	[%rd4+8], %r10;
$L__BB0_2:
	ret;

}


// ===== COMPILED SASS (sm_100) =====

	.target	sm_100

	.elftype	@"ET_EXEC"


//--------------------- .note.nv.tkinfo           --------------------------
	.section	.note.nv.tkinfo,"",@"SHT_NOTE"
	.sectionflags	@"SHF_NOTE_NV_TKINFO"
	.tkinfo
        /*0018*/ 	.word	0x00000002
        /*0030*/ 	.string	""
        /*0030*/ 	.string	"ptxas"
        /*0030*/ 	.string	"Cuda compilation tools, release 13.0, V13.0.88"
        /*0030*/ 	.string	"Build cuda_13.0.r13.0/compiler.36424714_0"
        /*0030*/ 	.string	"-arch sm_100 -m 64 "



//--------------------- .note.nv.cuinfo           --------------------------
	.section	.note.nv.cuinfo,"",@"SHT_NOTE"
	.sectionflags	@"SHF_NOTE_NV_CUINFO"
        /*0018*/ 	.short	0x0002
        /*001a*/ 	.short	0x0064
        /*001c*/ 	.short	0x0082
	.zero		2


//--------------------- .nv.info                  --------------------------
	.section	.nv.info,"",@"SHT_CUDA_INFO"
	.align	4


	//----- nvinfo : EIATTR_REGCOUNT
	.align		4
        /*0000*/ 	.byte	0x04, 0x2f
        /*0002*/ 	.short	(.L_1 - .L_0)
	.align		4
.L_0:
        /*0004*/ 	.word	index@(_Z15compute_averageP5pixeli)
        /*0008*/ 	.word	0x00000008


	//----- nvinfo : EIATTR_FRAME_SIZE
	.align		4
.L_1:
        /*000c*/ 	.byte	0x04, 0x11
        /*000e*/ 	.short	(.L_3 - .L_2)
	.align		4
.L_2:
        /*0010*/ 	.word	index@(_Z15compute_averageP5pixeli)
        /*0014*/ 	.word	0x00000000


	//----- nvinfo : EIATTR_MIN_STACK_SIZE
	.align		4
.L_3:
        /*0018*/ 	.byte	0x04, 0x12
        /*001a*/ 	.short	(.L_5 - .L_4)
	.align		4
.L_4:
        /*001c*/ 	.word	index@(_Z15compute_averageP5pixeli)
        /*0020*/ 	.word	0x00000000
.L_5:


//--------------------- .nv.compat                --------------------------
	.section	.nv.compat,"",@"SHT_CUDA_COMPAT_INFO"
	.align	4
        /*0000*/ 	.byte	0x02, 0x09, 0x00, 0x00, 0x02, 0x02, 0x01, 0x00, 0x02, 0x05, 0x05, 0x00, 0x03, 0x07, 0x01, 0x01
        /*0010*/ 	.byte	0x02, 0x03, 0x00, 0x00, 0x02, 0x06, 0x01, 0x00, 0x04, 0x0b, 0x08, 0x00, 0x09, 0x00, 0x00, 0x00
        /*0020*/ 	.byte	0x00, 0x00, 0x00, 0x00


//--------------------- .nv.info._Z15compute_averageP5pixeli --------------------------
	.section	.nv.info._Z15compute_averageP5pixeli,"",@"SHT_CUDA_INFO"
	.sectionflags	@""
	.align	4


	//----- nvinfo : EIATTR_CUDA_API_VERSION
	.align		4
        /*0000*/ 	.byte	0x04, 0x37
        /*0002*/ 	.short	(.L_7 - .L_6)
.L_6:
        /*0004*/ 	.word	0x00000082


	//----- nvinfo : EIATTR_KPARAM_INFO
	.align		4
.L_7:
        /*0008*/ 	.byte	0x04, 0x17
        /*000a*/ 	.short	(.L_9 - .L_8)
.L_8:
        /*000c*/ 	.word	0x00000000
        /*0010*/ 	.short	0x0001
        /*0012*/ 	.short	0x0008
        /*0014*/ 	.byte	0x00, 0xf0, 0x11, 0x00


	//----- nvinfo : EIATTR_KPARAM_INFO
	.align		4
.L_9:
        /*0018*/ 	.byte	0x04, 0x17
        /*001a*/ 	.short	(.L_11 - .L_10)
.L_10:
        /*001c*/ 	.word	0x00000000
        /*0020*/ 	.short	0x0000
        /*0022*/ 	.short	0x0000
        /*0024*/ 	.byte	0x00, 0xf5, 0x21, 0x00


	//----- nvinfo : EIATTR_SPARSE_MMA_MASK
	.align		4
.L_11:
        /*0028*/ 	.byte	0x03, 0x50
        /*002a*/ 	.short	0x0000


	//----- nvinfo : EIATTR_MAXREG_COUNT
	.align		4
        /*002c*/ 	.byte	0x03, 0x1b
        /*002e*/ 	.short	0x00ff


	//----- nvinfo : EIATTR_MERCURY_ISA_VERSION
	.align		4
        /*0030*/ 	.byte	0x03, 0x5f
        /*0032*/ 	.short	0x0101


	//----- nvinfo : EIATTR_VRC_CTA_INIT_COUNT
	.align		4
        /*0034*/ 	.byte	0x02, 0x4a
	.zero		1
	.zero		1


	//----- nvinfo : EIATTR_EXIT_INSTR_OFFSETS
	.align		4
        /*0038*/ 	.byte	0x04, 0x1c
        /*003a*/ 	.short	(.L_13 - .L_12)


	//   ....[0]....
.L_12:
        /*003c*/ 	.word	0x00000040


	//   ....[1]....
        /*0040*/ 	.word	0x00000110


	//----- nvinfo : EIATTR_CBANK_PARAM_SIZE
	.align		4
.L_13:
        /*0044*/ 	.byte	0x03, 0x19
        /*0046*/ 	.short	0x000c


	//----- nvinfo : EIATTR_PARAM_CBANK
	.align		4
        /*0048*/ 	.byte	0x04, 0x0a
        /*004a*/ 	.short	(.L_15 - .L_14)
	.align		4
.L_14:
        /*004c*/ 	.word	index@(.nv.constant0._Z15compute_averageP5pixeli)
        /*0050*/ 	.short	0x0380
        /*0052*/ 	.short	0x000c


	//----- nvinfo : EIATTR_SW_WAR
	.align		4
.L_15:
        /*0054*/ 	.byte	0x04, 0x36
        /*0056*/ 	.short	(.L_17 - .L_16)
.L_16:
        /*0058*/ 	.word	0x00000008
.L_17:


//--------------------- .nv.callgraph             --------------------------
	.section	.nv.callgraph,"",@"SHT_CUDA_CALLGRAPH"
	.align	4
	.sectionentsize	8
	.align		4
        /*0000*/ 	.word	0x00000000
	.align		4
        /*0004*/ 	.word	0xffffffff
	.align		4
        /*0008*/ 	.word	0x00000000
	.align		4
        /*000c*/ 	.word	0xfffffffe
	.align		4
        /*0010*/ 	.word	0x00000000
	.align		4
        /*0014*/ 	.word	0xfffffffd
	.align		4
        /*0018*/ 	.word	0x00000000
	.align		4
        /*001c*/ 	.word	0xfffffffc


//--------------------- .text._Z15compute_averageP5pixeli --------------------------
	.section	.text._Z15compute_averageP5pixeli,"ax",@progbits
	.align	128
        .global         _Z15compute_averageP5pixeli
        .type           _Z15compute_averageP5pixeli,@function
        .size           _Z15compute_averageP5pixeli,(.L_x_1 - _Z15compute_averageP5pixeli)
        .other          _Z15compute_averageP5pixeli,@"STO_CUDA_ENTRY STV_DEFAULT"
_Z15compute_averageP5pixeli:
.text._Z15compute_averageP5pixeli:
[----:B------:R-:W-:Y:S01]  /*0000*/  LDC R1, c[0x0][0x37c] ;  /* 0x0000df00ff017b82 */ /* 0x000fe20000000800 */
[----:B------:R-:W0:Y:S01]  /*0010*/  S2R R5, SR_TID.X ;  /* 0x0000000000057919 */ /* 0x000e220000002100 */
[----:B------:R-:W0:Y:S02]  /*0020*/  LDCU UR4, c[0x0][0x388] ;  /* 0x00007100ff0477ac */ /* 0x000e240008000800 */
[----:B0-----:R-:W-:-:S13]  /*0030*/  ISETP.GE.AND P0, PT, R5, UR4, PT ;  /* 0x0000000405007c0c */ /* 0x001fda000bf06270 */
[----:B------:R-:W-:Y:S05]  /*0040*/  @P0 EXIT ;  /* 0x000000000000094d */ /* 0x000fea0003800000 */
[----:B------:R-:W0:Y:S01]  /*0050*/  LDC.64 R2, c[0x0][0x380] ;  /* 0x0000e000ff027b82 */ /* 0x000e220000000a00 */
[----:B------:R-:W1:Y:S01]  /*0060*/  LDCU.64 UR4, c[0x0][0x358] ;  /* 0x00006b00ff0477ac */ /* 0x000e620008000a00 */
[----:B0-----:R-:W-:-:S05]  /*0070*/  IMAD.WIDE.U32 R2, R5, 0xc, R2 ;  /* 0x0000000c05027825 */ /* 0x001fca00078e0002 */
[----:B-1----:R-:W2:Y:S04]  /*0080*/  LDG.E R0, desc[UR4][R2.64] ;  /* 0x0000000402007981 */ /* 0x002ea8000c1e1900 */
[----:B------:R-:W2:Y:S04]  /*0090*/  LDG.E R5, desc[UR4][R2.64+0x4] ;  /* 0x0000040402057981 */ /* 0x000ea8000c1e1900 */
[----:B------:R-:W2:Y:S02]  /*00a0*/  LDG.E R4, desc[UR4][R2.64+0x8] ;  /* 0x0000080402047981 */ /* 0x000ea4000c1e1900 */
[----:B--2---:R-:W-:-:S05]  /*00b0*/  IADD3 R0, PT, PT, R4, R5, R0 ;  /* 0x0000000504007210 */ /* 0x004fca0007ffe000 */
[----:B------:R-:W-:-:S05]  /*00c0*/  IMAD.HI R0, R0, 0x55555556, RZ ;  /* 0x5555555600007827 */ /* 0x000fca00078e02ff */
[----:B------:R-:W-:-:S05]  /*00d0*/  LEA.HI R5, R0, R0, RZ, 0x1 ;  /* 0x0000000000057211 */ /* 0x000fca00078f08ff */
[----:B------:R-:W-:Y:S04]  /*00e0*/  STG.E desc[UR4][R2.64], R5 ;  /* 0x0000000502007986 */ /* 0x000fe8000c101904 */
[----:B------:R-:W-:Y:S04]  /*00f0*/  STG.E desc[UR4][R2.64+0x4], R5 ;  /* 0x0000040502007986 */ /* 0x000fe8000c101904 */
[----:B------:R-:W-:Y:S01]  /*0100*/  STG.E desc[UR4][R2.64+0x8], R5 ;  /* 0x0000080502007986 */ /* 0x000fe2000c101904 */
[----:B------:R-:W-:Y:S05]  /*0110*/  EXIT ;  /* 0x000000000000794d */ /* 0x000fea0003800000 */
.L_x_0:
[----:B------:R-:W-:-:S00]  /*0120*/  BRA `(.L_x_0) ;  /* 0xfffffffc00fc7947 */ /* 0x000fc0000383ffff */
[----:B------:R-:W-:-:S00]  /*0130*/  NOP ;  /* 0x0000000000007918 */ /* 0x000fc00000000000 */
        /* <DEDUP_REMOVED lines=12> */
.L_x_1:


//--------------------- .nv.shared.reserved.0     --------------------------
	.section	.nv.shared.reserved.0,"aw",@nobits
	.weak		__nv_reservedSMEM_offset_0_alias
	.size		__nv_reservedSMEM_offset_0_alias, 0, 64
	.other		__nv_reservedSMEM_offset_0_alias,@"STO_CUDA_RESERVED_SHARED STV_DEFAULT"
__nv_reservedSMEM_offset_0_alias:
	.zero		0
	.zero		64


//--------------------- .nv.constant0._Z15compute_averageP5pixeli --------------------------
	.section	.nv.constant0._Z15compute_averageP5pixeli,"a",@progbits
	.sectionflags	@""
	.align	4
.nv.constant0._Z15compute_averageP5pixeli:
	.zero		908


//--------------------- SYMBOLS --------------------------

	.type		.nv.reservedSmem.offset0,@object
	.size		.nv.reservedSmem.offset0,0x4
